//
// Generated by NVIDIA NVVM Compiler
//
// Compiler Build ID: CL-36424714
// Cuda compilation tools, release 13.0, V13.0.88
// Based on NVVM 20.0.0
//

.version 9.0
.target sm_100
.address_size 64

	// .globl	_Z15MatrixMulKernelPfS_S_i

.visible .entry _Z15MatrixMulKernelPfS_S_i(
	.param .u64 .ptr .align 1 _Z15MatrixMulKernelPfS_S_i_param_0,
	.param .u64 .ptr .align 1 _Z15MatrixMulKernelPfS_S_i_param_1,
	.param .u64 .ptr .align 1 _Z15MatrixMulKernelPfS_S_i_param_2,
	.param .u32 _Z15MatrixMulKernelPfS_S_i_param_3
)
{
	.reg .pred 	%p<10>;
	.reg .b32 	%r<40>;
	.reg .b32 	%f<67>;
	.reg .b64 	%rd<67>;

	ld.param.u64 	%rd14, [_Z15MatrixMulKernelPfS_S_i_param_0];
	ld.param.u64 	%rd15, [_Z15MatrixMulKernelPfS_S_i_param_1];
	ld.param.u32 	%r18, [_Z15MatrixMulKernelPfS_S_i_param_3];
	cvta.to.global.u64 	%rd1, %rd15;
	cvta.to.global.u64 	%rd2, %rd14;
	mov.u32 	%r19, %ctaid.x;
	mov.u32 	%r20, %ntid.x;
	mov.u32 	%r21, %tid.x;
	mad.lo.s32 	%r1, %r19, %r20, %r21;
	mov.u32 	%r22, %ctaid.y;
	mov.u32 	%r23, %ntid.y;
	mov.u32 	%r24, %tid.y;
	mad.lo.s32 	%r2, %r22, %r23, %r24;
	max.s32 	%r25, %r2, %r1;
	setp.ge.s32 	%p1, %r25, %r18;
	@%p1 bra 	$L__BB0_13;
	mul.lo.s32 	%r3, %r18, %r2;
	and.b32  	%r4, %r18, 7;
	setp.lt.u32 	%p2, %r18, 8;
	mov.f32 	%f66, 0f00000000;
	mov.b32 	%r38, 0;
	@%p2 bra 	$L__BB0_4;
	and.b32  	%r38, %r18, 2147483640;
	neg.s32 	%r36, %r38;
	mul.wide.s32 	%rd16, %r18, 4;
	add.s64 	%rd3, %rd1, %rd16;
	shl.b32 	%r7, %r18, 3;
	mul.wide.s32 	%rd17, %r18, 8;
	add.s64 	%rd4, %rd1, %rd17;
	mul.wide.s32 	%rd18, %r18, 12;
	add.s64 	%rd5, %rd1, %rd18;
	mul.wide.s32 	%rd19, %r18, 16;
	add.s64 	%rd6, %rd1, %rd19;
	mul.wide.s32 	%rd20, %r18, 20;
	add.s64 	%rd7, %rd1, %rd20;
	mul.wide.s32 	%rd21, %r18, 24;
	add.s64 	%rd8, %rd1, %rd21;
	mul.wide.s32 	%rd22, %r18, 28;
	add.s64 	%rd9, %rd1, %rd22;
	mul.wide.u32 	%rd23, %r3, 4;
	add.s64 	%rd24, %rd23, %rd2;
	add.s64 	%rd66, %rd24, 16;
	mov.f32 	%f66, 0f00000000;
	mov.u32 	%r35, %r1;
$L__BB0_3:
	.pragma "nounroll";
	mul.wide.s32 	%rd25, %r35, 4;
	add.s64 	%rd26, %rd3, %rd25;
	add.s64 	%rd27, %rd4, %rd25;
	add.s64 	%rd28, %rd5, %rd25;
	add.s64 	%rd29, %rd6, %rd25;
	add.s64 	%rd30, %rd7, %rd25;
	add.s64 	%rd31, %rd8, %rd25;
	add.s64 	%rd32, %rd9, %rd25;
	add.s64 	%rd33, %rd1, %rd25;
	ld.global.f32 	%f16, [%rd66+-16];
	ld.global.f32 	%f17, [%rd33];
	fma.rn.f32 	%f18, %f16, %f17, %f66;
	ld.global.f32 	%f19, [%rd66+-12];
	ld.global.f32 	%f20, [%rd26];
	fma.rn.f32 	%f21, %f19, %f20, %f18;
	ld.global.f32 	%f22, [%rd66+-8];
	ld.global.f32 	%f23, [%rd27];
	fma.rn.f32 	%f24, %f22, %f23, %f21;
	ld.global.f32 	%f25, [%rd66+-4];
	ld.global.f32 	%f26, [%rd28];
	fma.rn.f32 	%f27, %f25, %f26, %f24;
	ld.global.f32 	%f28, [%rd66];
	ld.global.f32 	%f29, [%rd29];
	fma.rn.f32 	%f30, %f28, %f29, %f27;
	ld.global.f32 	%f31, [%rd66+4];
	ld.global.f32 	%f32, [%rd30];
	fma.rn.f32 	%f33, %f31, %f32, %f30;
	ld.global.f32 	%f34, [%rd66+8];
	ld.global.f32 	%f35, [%rd31];
	fma.rn.f32 	%f36, %f34, %f35, %f33;
	ld.global.f32 	%f37, [%rd66+12];
	ld.global.f32 	%f38, [%rd32];
	fma.rn.f32 	%f66, %f37, %f38, %f36;
	add.s32 	%r36, %r36, 8;
	add.s32 	%r35, %r35, %r7;
	add.s64 	%rd66, %rd66, 32;
	setp.ne.s32 	%p3, %r36, 0;
	@%p3 bra 	$L__BB0_3;
$L__BB0_4:
	setp.eq.s32 	%p4, %r4, 0;
	@%p4 bra 	$L__BB0_12;
	and.b32  	%r13, %r18, 3;
	setp.lt.u32 	%p5, %r4, 4;
	@%p5 bra 	$L__BB0_7;
	add.s32 	%r27, %r38, %r3;
	mul.wide.u32 	%rd34, %r27, 4;
	add.s64 	%rd35, %rd2, %rd34;
	ld.global.f32 	%f40, [%rd35];
	mad.lo.s32 	%r28, %r38, %r18, %r1;
	mul.wide.s32 	%rd36, %r28, 4;
	add.s64 	%rd37, %rd1, %rd36;
	ld.global.f32 	%f41, [%rd37];
	fma.rn.f32 	%f42, %f40, %f41, %f66;
	cvt.u64.u32 	%rd38, %r3;
	cvt.u64.u32 	%rd39, %r38;
	add.s64 	%rd40, %rd39, %rd38;
	shl.b64 	%rd41, %rd40, 2;
	add.s64 	%rd42, %rd2, %rd41;
	ld.global.f32 	%f43, [%rd42+4];
	mul.wide.s32 	%rd43, %r18, 4;
	add.s64 	%rd44, %rd37, %rd43;
	ld.global.f32 	%f44, [%rd44];
	fma.rn.f32 	%f45, %f43, %f44, %f42;
	ld.global.f32 	%f46, [%rd42+8];
	add.s64 	%rd45, %rd44, %rd43;
	ld.global.f32 	%f47, [%rd45];
	fma.rn.f32 	%f48, %f46, %f47, %f45;
	ld.global.f32 	%f49, [%rd42+12];
	add.s64 	%rd46, %rd45, %rd43;
	ld.global.f32 	%f50, [%rd46];
	fma.rn.f32 	%f66, %f49, %f50, %f48;
	add.s32 	%r38, %r38, 4;
$L__BB0_7:
	setp.eq.s32 	%p6, %r13, 0;
	@%p6 bra 	$L__BB0_12;
	setp.eq.s32 	%p7, %r13, 1;
	@%p7 bra 	$L__BB0_10;
	add.s32 	%r29, %r38, %r3;
	mul.wide.u32 	%rd47, %r29, 4;
	add.s64 	%rd48, %rd2, %rd47;
	ld.global.f32 	%f52, [%rd48];
	mad.lo.s32 	%r30, %r38, %r18, %r1;
	mul.wide.s32 	%rd49, %r30, 4;
	add.s64 	%rd50, %rd1, %rd49;
	ld.global.f32 	%f53, [%rd50];
	fma.rn.f32 	%f54, %f52, %f53, %f66;
	cvt.u64.u32 	%rd51, %r3;
	cvt.u64.u32 	%rd52, %r38;
	add.s64 	%rd53, %rd52, %rd51;
	shl.b64 	%rd54, %rd53, 2;
	add.s64 	%rd55, %rd2, %rd54;
	ld.global.f32 	%f55, [%rd55+4];
	mul.wide.s32 	%rd56, %r18, 4;
	add.s64 	%rd57, %rd50, %rd56;
	ld.global.f32 	%f56, [%rd57];
	fma.rn.f32 	%f66, %f55, %f56, %f54;
	add.s32 	%r38, %r38, 2;
$L__BB0_10:
	and.b32  	%r31, %r18, 1;
	setp.eq.b32 	%p8, %r31, 1;
	not.pred 	%p9, %p8;
	@%p9 bra 	$L__BB0_12;
	add.s32 	%r32, %r38, %r3;
	mul.wide.u32 	%rd58, %r32, 4;
	add.s64 	%rd59, %rd2, %rd58;
	ld.global.f32 	%f57, [%rd59];
	mad.lo.s32 	%r33, %r38, %r18, %r1;
	mul.wide.s32 	%rd60, %r33, 4;
	add.s64 	%rd61, %rd1, %rd60;
	ld.global.f32 	%f58, [%rd61];
	fma.rn.f32 	%f66, %f57, %f58, %f66;
$L__BB0_12:
	ld.param.u64 	%rd65, [_Z15MatrixMulKernelPfS_S_i_param_2];
	add.s32 	%r34, %r3, %r1;
	cvta.to.global.u64 	%rd62, %rd65;
	mul.wide.s32 	%rd63, %r34, 4;
	add.s64 	%rd64, %rd62, %rd63;
	st.global.f32 	[%rd64], %f66;
$L__BB0_13:
	ret;

}


// ===== COMPILED SASS (sm_100) =====

	.target	sm_100

	.elftype	@"ET_EXEC"


//--------------------- .note.nv.tkinfo           --------------------------
	.section	.note.nv.tkinfo,"",@"SHT_NOTE"
	.sectionflags	@"SHF_NOTE_NV_TKINFO"
	.tkinfo
        /*0018*/ 	.word	0x00000002
        /*0030*/ 	.string	""
        /*0030*/ 	.string	"ptxas"
        /*0030*/ 	.string	"Cuda compilation tools, release 13.0, V13.0.88"
        /*0030*/ 	.string	"Build cuda_13.0.r13.0/compiler.36424714_0"
        /*0030*/ 	.string	"-arch sm_100 -m 64 "



//--------------------- .note.nv.cuinfo           --------------------------
	.section	.note.nv.cuinfo,"",@"SHT_NOTE"
	.sectionflags	@"SHF_NOTE_NV_CUINFO"
        /*0018*/ 	.short	0x0002
        /*001a*/ 	.short	0x0064
        /*001c*/ 	.short	0x0082
	.zero		2


//--------------------- .nv.info                  --------------------------
	.section	.nv.info,"",@"SHT_CUDA_INFO"
	.align	4


	//----- nvinfo : EIATTR_REGCOUNT
	.align		4
        /*0000*/ 	.byte	0x04, 0x2f
        /*0002*/ 	.short	(.L_1 - .L_0)
	.align		4
.L_0:
        /*0004*/ 	.word	index@(_Z15MatrixMulKernelPfS_S_i)
        /*0008*/ 	.word	0x0000001e


	//----- nvinfo : EIATTR_FRAME_SIZE
	.align		4
.L_1:
        /*000c*/ 	.byte	0x04, 0x11
        /*000e*/ 	.short	(.L_3 - .L_2)
	.align		4
.L_2:
        /*0010*/ 	.word	index@(_Z15MatrixMulKernelPfS_S_i)
        /*0014*/ 	.word	0x00000000


	//----- nvinfo : EIATTR_MIN_STACK_SIZE
	.align		4
.L_3:
        /*0018*/ 	.byte	0x04, 0x12
        /*001a*/ 	.short	(.L_5 - .L_4)
	.align		4
.L_4:
        /*001c*/ 	.word	index@(_Z15MatrixMulKernelPfS_S_i)
        /*0020*/ 	.word	0x00000000
.L_5:


//--------------------- .nv.compat                --------------------------
	.section	.nv.compat,"",@"SHT_CUDA_COMPAT_INFO"
	.align	4
        /*0000*/ 	.byte	0x02, 0x09, 0x00, 0x00, 0x02, 0x02, 0x01, 0x00, 0x02, 0x05, 0x05, 0x00, 0x03, 0x07, 0x01, 0x01
        /*0010*/ 	.byte	0x02, 0x03, 0x00, 0x00, 0x02, 0x06, 0x01, 0x00, 0x04, 0x0b, 0x08, 0x00, 0x09, 0x00, 0x00, 0x00
        /*0020*/ 	.byte	0x00, 0x00, 0x00, 0x00


//--------------------- .nv.info._Z15MatrixMulKernelPfS_S_i --------------------------
	.section	.nv.info._Z15MatrixMulKernelPfS_S_i,"",@"SHT_CUDA_INFO"
	.sectionflags	@""
	.align	4


	//----- nvinfo : EIATTR_CUDA_API_VERSION
	.align		4
        /*0000*/ 	.byte	0x04, 0x37
        /*0002*/ 	.short	(.L_7 - .L_6)
.L_6:
        /*0004*/ 	.word	0x00000082


	//----- nvinfo : EIATTR_KPARAM_INFO
	.align		4
.L_7:
        /*0008*/ 	.byte	0x04, 0x17
        /*000a*/ 	.short	(.L_9 - .L_8)
.L_8:
        /*000c*/ 	.word	0x00000000
        /*0010*/ 	.short	0x0003
        /*0012*/ 	.short	0x0018
        /*0014*/ 	.byte	0x00, 0xf0, 0x11, 0x00


	//----- nvinfo : EIATTR_KPARAM_INFO
	.align		4
.L_9:
        /*0018*/ 	.byte	0x04, 0x17
        /*001a*/ 	.short	(.L_11 - .L_10)
.L_10:
        /*001c*/ 	.word	0x00000000
        /*0020*/ 	.short	0x0002
        /*0022*/ 	.short	0x0010
        /*0024*/ 	.byte	0x00, 0xf5, 0x21, 0x00


	//----- nvinfo : EIATTR_KPARAM_INFO
	.align		4
.L_11:
        /*0028*/ 	.byte	0x04, 0x17
        /*002a*/ 	.short	(.L_13 - .L_12)
.L_12:
        /*002c*/ 	.word	0x00000000
        /*0030*/ 	.short	0x0001
        /*0032*/ 	.short	0x0008
        /*0034*/ 	.byte	0x00, 0xf5, 0x21, 0x00


	//----- nvinfo : EIATTR_KPARAM_INFO
	.align		4
.L_13:
        /*0038*/ 	.byte	0x04, 0x17
        /*003a*/ 	.short	(.L_15 - .L_14)
.L_14:
        /*003c*/ 	.word	0x00000000
        /*0040*/ 	.short	0x0000
        /*0042*/ 	.short	0x0000
        /*0044*/ 	.byte	0x00, 0xf5, 0x21, 0x00


	//----- nvinfo : EIATTR_SPARSE_MMA_MASK
	.align		4
.L_15:
        /*0048*/ 	.byte	0x03, 0x50
        /*004a*/ 	.short	0x0000


	//----- nvinfo : EIATTR_MAXREG_COUNT
	.align		4
        /*004c*/ 	.byte	0x03, 0x1b
        /*004e*/ 	.short	0x00ff


	//----- nvinfo : EIATTR_MERCURY_ISA_VERSION
	.align		4
        /*0050*/ 	.byte	0x03, 0x5f
        /*0052*/ 	.short	0x0101


	//----- nvinfo : EIATTR_VRC_CTA_INIT_COUNT
	.align		4
        /*0054*/ 	.byte	0x02, 0x4a
	.zero		1
	.zero		1


	//----- nvinfo : EIATTR_EXIT_INSTR_OFFSETS
	.align		4
        /*0058*/ 	.byte	0x04, 0x1c
        /*005a*/ 	.short	(.L_17 - .L_16)


	//   ....[0]....
.L_16:
        /*005c*/ 	.word	0x000000c0


	//   ....[1]....
        /*0060*/ 	.word	0x00000a90


	//----- nvinfo : EIATTR_CBANK_PARAM_SIZE
	.align		4
.L_17:
        /*0064*/ 	.byte	0x03, 0x19
        /*0066*/ 	.short	0x001c


	//----- nvinfo : EIATTR_PARAM_CBANK
	.align		4
        /*0068*/ 	.byte	0x04, 0x0a
        /*006a*/ 	.short	(.L_19 - .L_18)
	.align		4
.L_18:
        /*006c*/ 	.word	index@(.nv.constant0._Z15MatrixMulKernelPfS_S_i)
        /*0070*/ 	.short	0x0380
        /*0072*/ 	.short	0x001c


	//----- nvinfo : EIATTR_SW_WAR
	.align		4
.L_19:
        /*0074*/ 	.byte	0x04, 0x36
        /*0076*/ 	.short	(.L_21 - .L_20)
.L_20:
        /*0078*/ 	.word	0x00000008
.L_21:


//--------------------- .nv.callgraph             --------------------------
	.section	.nv.callgraph,"",@"SHT_CUDA_CALLGRAPH"
	.align	4
	.sectionentsize	8
	.align		4
        /*0000*/ 	.word	0x00000000
	.align		4
        /*0004*/ 	.word	0xffffffff
	.align		4
        /*0008*/ 	.word	0x00000000
	.align		4
        /*000c*/ 	.word	0xfffffffe
	.align		4
        /*0010*/ 	.word	0x00000000
	.align		4
        /*0014*/ 	.word	0xfffffffd
	.align		4
        /*0018*/ 	.word	0x00000000
	.align		4
        /*001c*/ 	.word	0xfffffffc


//--------------------- .text._Z15MatrixMulKernelPfS_S_i --------------------------
	.section	.text._Z15MatrixMulKernelPfS_S_i,"ax",@progbits
	.align	128
        .global         _Z15MatrixMulKernelPfS_S_i
        .type           _Z15MatrixMulKernelPfS_S_i,@function
        .size           _Z15MatrixMulKernelPfS_S_i,(.L_x_5 - _Z15MatrixMulKernelPfS_S_i)
        .other          _Z15MatrixMulKernelPfS_S_i,@"STO_CUDA_ENTRY STV_DEFAULT"
_Z15MatrixMulKernelPfS_S_i:
.text._Z15MatrixMulKernelPfS_S_i:
[----:B------:R-:W-:Y:S01]  /*0000*/  LDC R1, c[0x0][0x37c] ;  /* 0x0000df00ff017b82 */ /* 0x000fe20000000800 */
[----:B------:R-:W0:Y:S07]  /*0010*/  S2R R3, SR_TID.X ;  /* 0x0000000000037919 */ /* 0x000e2e0000002100 */
[----:B------:R-:W0:Y:S01]  /*0020*/  LDC R0, c[0x0][0x360] ;  /* 0x0000d800ff007b82 */ /* 0x000e220000000800 */
[----:B------:R-:W1:Y:S01]  /*0030*/  LDCU UR20, c[0x0][0x398] ;  /* 0x00007300ff1477ac */ /* 0x000e620008000800 */
[----:B------:R-:W2:Y:S06]  /*0040*/  S2R R2, SR_TID.Y ;  /* 0x0000000000027919 */ /* 0x000eac0000002200 */
[----:B------:R-:W0:Y:S08]  /*0050*/  S2UR UR4, SR_CTAID.X ;  /* 0x00000000000479c3 */ /* 0x000e300000002500 */
[----:B------:R-:W2:Y:S08]  /*0060*/  S2UR UR5, SR_CTAID.Y ;  /* 0x00000000000579c3 */ /* 0x000eb00000002600 */
[----:B------:R-:W2:Y:S01]  /*0070*/  LDC R13, c[0x0][0x364] ;  /* 0x0000d900ff0d7b82 */ /* 0x000ea20000000800 */
[----:B0-----:R-:W-:-:S02]  /*0080*/  IMAD R0, R0, UR4, R3 ;  /* 0x0000000400007c24 */ /* 0x001fc4000f8e0203 */
[----:B--2---:R-:W-:-:S05]  /*0090*/  IMAD R13, R13, UR5, R2 ;  /* 0x000000050d0d7c24 */ /* 0x004fca000f8e0202 */
[----:B------:R-:W-:-:S04]  /*00a0*/  VIMNMX R2, PT, PT, R0, R13, !PT ;  /* 0x0000000d00027248 */ /* 0x000fc80007fe0100 */
[----:B-1----:R-:W-:-:S13]  /*00b0*/  ISETP.GE.AND P0, PT, R2, UR20, PT ;  /* 0x0000001402007c0c */ /* 0x002fda000bf06270 */
[----:B------:R-:W-:Y:S05]  /*00c0*/  @P0 EXIT ;  /* 0x000000000000094d */ /* 0x000fea0003800000 */
[----:B------:R-:W-:Y:S01]  /*00d0*/  UISETP.GE.U32.AND UP0, UPT, UR20, 0x8, UPT ;  /* 0x000000081400788c */ /* 0x000fe2000bf06070 */
[----:B------:R-:W-:Y:S02]  /*00e0*/  HFMA2 R12, -RZ, RZ, 0, 0 ;  /* 0x00000000ff0c7431 */ /* 0x000fe400000001ff */
[----:B------:R-:W-:Y:S01]  /*00f0*/  IMAD R13, R13, UR20, RZ ;  /* 0x000000140d0d7c24 */ /* 0x000fe2000f8e02ff */
[----:B------:R-:W-:Y:S01]  /*0100*/  UMOV UR4, URZ ;  /* 0x000000ff00047c82 */ /* 0x000fe20008000000 */
[----:B------:R-:W0:Y:S04]  /*0110*/  LDCU.64 UR18, c[0x0][0x358] ;  /* 0x00006b00ff1277ac */ /* 0x000e280008000a00 */
[----:B------:R-:W-:Y:S05]  /*0120*/  BRA.U !UP0, `(.L_x_0) ;  /* 0x0000000508047547 */ /* 0x000fea000b800000 */
[----:B------:R-:W1:Y:S01]  /*0130*/  LDCU.128 UR24, c[0x0][0x380] ;  /* 0x00007000ff1877ac */ /* 0x000e620008000c00 */
[----:B------:R-:W-:Y:S02]  /*0140*/  MOV R12, RZ ;  /* 0x000000ff000c7202 */ /* 0x000fe40000000f00 */
[----:B------:R-:W-:Y:S01]  /*0150*/  MOV R14, R0 ;  /* 0x00000000000e7202 */ /* 0x000fe20000000f00 */
[----:B------:R-:W-:-:S04]  /*0160*/  ULOP3.LUT UR4, UR20, 0x7ffffff8, URZ, 0xc0, !UPT ;  /* 0x7ffffff814047892 */ /* 0x000fc8000f8ec0ff */
[----:B------:R-:W-:Y:S01]  /*0170*/  UIADD3 UR5, UPT, UPT, -UR4, URZ, URZ ;  /* 0x000000ff04057290 */ /* 0x000fe2000fffe1ff */
[----:B-1----:R-:W-:Y:S01]  /*0180*/  MOV R2, UR24 ;  /* 0x0000001800027c02 */ /* 0x002fe20008000f00 */
[----:B------:R-:W-:Y:S01]  /*0190*/  UIMAD.WIDE UR6, UR20, 0x8, UR26 ;  /* 0x00000008140678a5 */ /* 0x000fe2000f8e021a */
[----:B------:R-:W-:Y:S01]  /*01a0*/  MOV R3, UR25 ;  /* 0x0000001900037c02 */ /* 0x000fe20008000f00 */
[----:B------:R-:W-:Y:S02]  /*01b0*/  UIMAD.WIDE UR8, UR20, 0xc, UR26 ;  /* 0x0000000c140878a5 */ /* 0x000fe4000f8e021a */
[----:B------:R-:W-:Y:S01]  /*01c0*/  UIMAD.WIDE UR10, UR20, 0x10, UR26 ;  /* 0x00000010140a78a5 */ /* 0x000fe2000f8e021a */
[----:B------:R-:W-:Y:S01]  /*01d0*/  IMAD.WIDE.U32 R2, R13, 0x4, R2 ;  /* 0x000000040d027825 */ /* 0x000fe200078e0002 */
[----:B------:R-:W-:Y:S02]  /*01e0*/  UIMAD.WIDE UR12, UR20, 0x14, UR26 ;  /* 0x00000014140c78a5 */ /* 0x000fe4000f8e021a */
[----:B------:R-:W-:Y:S01]  /*01f0*/  UIMAD.WIDE UR14, UR20, 0x18, UR26 ;  /* 0x00000018140e78a5 */ /* 0x000fe2000f8e021a */
[----:B------:R-:W-:Y:S01]  /*0200*/  IADD3 R2, P0, PT, R2, 0x10, RZ ;  /* 0x0000001002027810 */ /* 0x000fe20007f1e0ff */
[----:B------:R-:W-:-:S03]  /*0210*/  UIMAD.WIDE UR16, UR20, 0x1c, UR26 ;  /* 0x0000001c141078a5 */ /* 0x000fc6000f8e021a */
[----:B------:R-:W-:-:S09]  /*0220*/  IADD3.X R3, PT, PT, RZ, R3, RZ, P0, !PT ;  /* 0x00000003ff037210 */ /* 0x000fd200007fe4ff */
.L_x_1:
[----:B------:R-:W-:Y:S01]  /*0230*/  UIMAD.WIDE UR22, UR20, 0x4, UR26 ;  /* 0x00000004141678a5 */ /* 0x000fe2000f8e021a */
[----:B------:R-:W-:Y:S02]  /*0240*/  IMAD.MOV.U32 R23, RZ, RZ, 0x4 ;  /* 0x00000004ff177424 */ /* 0x000fe400078e00ff */
[----:B------:R-:W-:Y:S01]  /*0250*/  HFMA2 R11, -RZ, RZ, 0, 2.384185791015625e-07 ;  /* 0x00000004ff0b7431 */ /* 0x000fe200000001ff */
[----:B------:R-:W-:Y:S01]  /*0260*/  MOV R25, 0x4 ;  /* 0x0000000400197802 */ /* 0x000fe20000000f00 */
[----:B0-----:R-:W2:Y:S01]  /*0270*/  LDG.E R21, desc[UR18][R2.64+-0x10] ;  /* 0xfffff01202157981 */ /* 0x001ea2000c1e1900 */
[C---:B------:R-:W-:Y:S01]  /*0280*/  IMAD.WIDE R22, R14.reuse, R23, UR26 ;  /* 0x0000001a0e167e25 */ /* 0x040fe2000f8e0217 */
[----:B------:R-:W-:Y:S02]  /*0290*/  MOV R8, UR22 ;  /* 0x0000001600087c02 */ /* 0x000fe40008000f00 */
[----:B------:R-:W-:Y:S01]  /*02a0*/  MOV R9, UR23 ;  /* 0x0000001700097c02 */ /* 0x000fe20008000f00 */
[----:B------:R-:W3:Y:S02]  /*02b0*/  LDG.E R19, desc[UR18][R2.64+-0xc] ;  /* 0xfffff41202137981 */ /* 0x000ee4000c1e1900 */
[----:B------:R-:W-:-:S02]  /*02c0*/  IMAD.WIDE R8, R14, 0x4, R8 ;  /* 0x000000040e087825 */ /* 0x000fc400078e0208 */
[----:B------:R-:W2:Y:S01]  /*02d0*/  LDG.E R22, desc[UR18][R22.64] ;  /* 0x0000001216167981 */ /* 0x000ea2000c1e1900 */
[----:B------:R-:W-:Y:S01]  /*02e0*/  MOV R5, 0x4 ;  /* 0x0000000400057802 */ /* 0x000fe20000000f00 */
[C---:B------:R-:W-:Y:S02]  /*02f0*/  IMAD.WIDE R24, R14.reuse, R25, UR6 ;  /* 0x000000060e187e25 */ /* 0x040fe4000f8e0219 */
[----:B------:R0:W3:Y:S02]  /*0300*/  LDG.E R20, desc[UR18][R8.64] ;  /* 0x0000001208147981 */ /* 0x0000e4000c1e1900 */
[----:B------:R-:W-:Y:S02]  /*0310*/  IMAD.WIDE R10, R14, R11, UR8 ;  /* 0x000000080e0a7e25 */ /* 0x000fe4000f8e020b */
[----:B------:R-:W4:Y:S04]  /*0320*/  LDG.E R18, desc[UR18][R24.64] ;  /* 0x0000001218127981 */ /* 0x000f28000c1e1900 */
[----:B------:R-:W4:Y:S01]  /*0330*/  LDG.E R17, desc[UR18][R2.64+-0x8] ;  /* 0xfffff81202117981 */ /* 0x000f22000c1e1900 */
[----:B0-----:R-:W-:-:S02]  /*0340*/  HFMA2 R9, -RZ, RZ, 0, 2.384185791015625e-07 ;  /* 0x00000004ff097431 */ /* 0x001fc400000001ff */
[----:B------:R-:W-:Y:S01]  /*0350*/  IMAD.MOV.U32 R7, RZ, RZ, 0x4 ;  /* 0x00000004ff077424 */ /* 0x000fe200078e00ff */
[----:B------:R0:W5:Y:S01]  /*0360*/  LDG.E R16, desc[UR18][R10.64] ;  /* 0x000000120a107981 */ /* 0x000162000c1e1900 */
[----:B------:R-:W-:-:S03]  /*0370*/  IMAD.WIDE R4, R14, R5, UR10 ;  /* 0x0000000a0e047e25 */ /* 0x000fc6000f8e0205 */
[----:B------:R-:W5:Y:S01]  /*0380*/  LDG.E R15, desc[UR18][R2.64+-0x4] ;  /* 0xfffffc12020f7981 */ /* 0x000f62000c1e1900 */
[C---:B------:R-:W-:Y:S01]  /*0390*/  IMAD.WIDE R6, R14.reuse, R7, UR12 ;  /* 0x0000000c0e067e25 */ /* 0x040fe2000f8e0207 */
[----:B------:R-:W-:Y:S02]  /*03a0*/  MOV R27, 0x4 ;  /* 0x00000004001b7802 */ /* 0x000fe40000000f00 */
[----:B------:R1:W5:Y:S01]  /*03b0*/  LDG.E R4, desc[UR18][R4.64] ;  /* 0x0000001204047981 */ /* 0x000362000c1e1900 */
[----:B------:R-:W-:-:S03]  /*03c0*/  IMAD.WIDE R8, R14, R9, UR14 ;  /* 0x0000000e0e087e25 */ /* 0x000fc6000f8e0209 */
[----:B------:R-:W5:Y:S01]  /*03d0*/  LDG.E R23, desc[UR18][R2.64] ;  /* 0x0000001202177981 */ /* 0x000f62000c1e1900 */
[----:B0-----:R-:W-:-:S03]  /*03e0*/  IMAD.WIDE R10, R14, R27, UR16 ;  /* 0x000000100e0a7e25 */ /* 0x001fc6000f8e021b */
[----:B------:R-:W5:Y:S04]  /*03f0*/  LDG.E R7, desc[UR18][R6.64] ;  /* 0x0000001206077981 */ /* 0x000f68000c1e1900 */
[----:B------:R-:W5:Y:S04]  /*0400*/  LDG.E R24, desc[UR18][R2.64+0x4] ;  /* 0x0000041202187981 */ /* 0x000f68000c1e1900 */
[----:B------:R-:W5:Y:S04]  /*0410*/  LDG.E R8, desc[UR18][R8.64] ;  /* 0x0000001208087981 */ /* 0x000f68000c1e1900 */
[----:B------:R-:W5:Y:S04]  /*0420*/  LDG.E R25, desc[UR18][R2.64+0x8] ;  /* 0x0000081202197981 */ /* 0x000f68000c1e1900 */
[----:B------:R-:W5:Y:S04]  /*0430*/  LDG.E R10, desc[UR18][R10.64] ;  /* 0x000000120a0a7981 */ /* 0x000f68000c1e1900 */
[----:B------:R0:W5:Y:S01]  /*0440*/  LDG.E R27, desc[UR18][R2.64+0xc] ;  /* 0x00000c12021b7981 */ /* 0x000162000c1e1900 */
[----:B------:R-:W-:-:S04]  /*0450*/  UIADD3 UR5, UPT, UPT, UR5, 0x8, URZ ;  /* 0x0000000805057890 */ /* 0x000fc8000fffe0ff */
[----:B------:R-:W-:Y:S01]  /*0460*/  UISETP.NE.AND UP0, UPT, UR5, URZ, UPT ;  /* 0x000000ff0500728c */ /* 0x000fe2000bf05270 */
[----:B-1----:R-:W-:Y:S02]  /*0470*/  MOV R5, UR20 ;  /* 0x0000001400057c02 */ /* 0x002fe40008000f00 */
[----:B0-----:R-:W-:Y:S02]  /*0480*/  IADD3 R2, P0, PT, R2, 0x20, RZ ;  /* 0x0000002002027810 */ /* 0x001fe40007f1e0ff */
[----:B------:R-:W-:Y:S02]  /*0490*/  LEA R14, R5, R14, 0x3 ;  /* 0x0000000e050e7211 */ /* 0x000fe400078e18ff */
[----:B------:R-:W-:Y:S01]  /*04a0*/  IADD3.X R3, PT, PT, RZ, R3, RZ, P0, !PT ;  /* 0x00000003ff037210 */ /* 0x000fe200007fe4ff */
[----:B--2---:R-:W-:-:S04]  /*04b0*/  FFMA R22, R21, R22, R12 ;  /* 0x0000001615167223 */ /* 0x004fc8000000000c */
[----:B---3--:R-:W-:-:S04]  /*04c0*/  FFMA R20, R19, R20, R22 ;  /* 0x0000001413147223 */ /* 0x008fc80000000016 */
[----:B----4-:R-:W-:-:S04]  /*04d0*/  FFMA R18, R17, R18, R20 ;  /* 0x0000001211127223 */ /* 0x010fc80000000014 */
[----:B-----5:R-:W-:-:S04]  /*04e0*/  FFMA R16, R15, R16, R18 ;  /* 0x000000100f107223 */ /* 0x020fc80000000012 */
[----:B------:R-:W-:-:S04]  /*04f0*/  FFMA R23, R23, R4, R16 ;  /* 0x0000000417177223 */ /* 0x000fc80000000010 */
[----:B------:R-:W-:-:S04]  /*0500*/  FFMA R24, R24, R7, R23 ;  /* 0x0000000718187223 */ /* 0x000fc80000000017 */
[----:B------:R-:W-:-:S04]  /*0510*/  FFMA R8, R25, R8, R24 ;  /* 0x0000000819087223 */ /* 0x000fc80000000018 */
[----:B------:R-:W-:Y:S01]  /*0520*/  FFMA R12, R27, R10, R8 ;  /* 0x0000000a1b0c7223 */ /* 0x000fe20000000008 */
[----:B------:R-:W-:Y:S06]  /*0530*/  BRA.U UP0, `(.L_x_1) ;  /* 0xfffffffd003c7547 */ /* 0x000fec000b83ffff */
.L_x_0:
[----:B------:R-:W-:-:S04]  /*0540*/  ULOP3.LUT UR6, UR20, 0x7, URZ, 0xc0, !UPT ;  /* 0x0000000714067892 */ /* 0x000fc8000f8ec0ff */
[----:B------:R-:W-:-:S09]  /*0550*/  UISETP.NE.AND UP0, UPT, UR6, URZ, UPT ;  /* 0x000000ff0600728c */ /* 0x000fd2000bf05270 */
[----:B------:R-:W-:Y:S05]  /*0560*/  BRA.U !UP0, `(.L_x_2) ;  /* 0x0000000508387547 */ /* 0x000fea000b800000 */
[----:B------:R-:W-:Y:S02]  /*0570*/  UISETP.GE.U32.AND UP0, UPT, UR6, 0x4, UPT ;  /* 0x000000040600788c */ /* 0x000fe4000bf06070 */
[----:B------:R-:W-:-:S04]  /*0580*/  ULOP3.LUT UR5, UR20, 0x3, URZ, 0xc0, !UPT ;  /* 0x0000000314057892 */ /* 0x000fc8000f8ec0ff */
[----:B------:R-:W-:-:S03]  /*0590*/  UISETP.NE.AND UP1, UPT, UR5, URZ, UPT ;  /* 0x000000ff0500728c */ /* 0x000fc6000bf25270 */
[----:B------:R-:W-:Y:S08]  /*05a0*/  BRA.U !UP0, `(.L_x_3) ;  /* 0x00000001087c7547 */ /* 0x000ff0000b800000 */
[----:B------:R-:W1:Y:S01]  /*05b0*/  LDC.64 R6, c[0x0][0x388] ;  /* 0x0000e200ff067b82 */ /* 0x000e620000000a00 */
[----:B------:R-:W2:Y:S01]  /*05c0*/  LDCU.64 UR6, c[0x0][0x380] ;  /* 0x00007000ff0677ac */ /* 0x000ea20008000a00 */
[----:B------:R-:W-:Y:S01]  /*05d0*/  IMAD.U32 R9, RZ, RZ, UR4 ;  /* 0x00000004ff097e24 */ /* 0x000fe2000f8e00ff */
[C---:B------:R-:W-:Y:S02]  /*05e0*/  IADD3 R3, PT, PT, R13.reuse, UR4, RZ ;  /* 0x000000040d037c10 */ /* 0x040fe4000fffe0ff */
[----:B------:R-:W-:Y:S01]  /*05f0*/  IADD3 R10, P0, PT, R13, UR4, RZ ;  /* 0x000000040d0a7c10 */ /* 0x000fe2000ff1e0ff */
[----:B------:R-:W-:Y:S01]  /*0600*/  IMAD R9, R9, UR20, R0 ;  /* 0x0000001409097c24 */ /* 0x000fe2000f8e0200 */
[----:B------:R-:W-:Y:S01]  /*0610*/  MOV R11, UR20 ;  /* 0x00000014000b7c02 */ /* 0x000fe20008000f00 */
[----:B------:R-:W3:Y:S01]  /*0620*/  LDC.64 R4, c[0x0][0x380] ;  /* 0x0000e000ff047b82 */ /* 0x000ee20000000a00 */
[----:B------:R-:W-:Y:S01]  /*0630*/  MOV R15, UR20 ;  /* 0x00000014000f7c02 */ /* 0x000fe20008000f00 */
[----:B-1----:R-:W-:Y:S01]  /*0640*/  IMAD.WIDE R6, R9, 0x4, R6 ;  /* 0x0000000409067825 */ /* 0x002fe200078e0206 */
[----:B------:R-:W-:-:S05]  /*0650*/  MOV R9, UR20 ;  /* 0x0000001400097c02 */ /* 0x000fca0008000f00 */
[----:B------:R-:W-:Y:S02]  /*0660*/  IMAD.WIDE R8, R9, 0x4, R6 ;  /* 0x0000000409087825 */ /* 0x000fe400078e0206 */
[----:B0-----:R-:W4:Y:S02]  /*0670*/  LDG.E R6, desc[UR18][R6.64] ;  /* 0x0000001206067981 */ /* 0x001f24000c1e1900 */
[----:B---3--:R-:W-:Y:S01]  /*0680*/  IMAD.WIDE.U32 R4, R3, 0x4, R4 ;  /* 0x0000000403047825 */ /* 0x008fe200078e0004 */
[----:B------:R-:W-:Y:S01]  /*0690*/  IADD3.X R3, PT, PT, RZ, RZ, RZ, P0, !PT ;  /* 0x000000ffff037210 */ /* 0x000fe200007fe4ff */
[----:B------:R-:W3:Y:S01]  /*06a0*/  LDG.E R17, desc[UR18][R8.64] ;  /* 0x0000001208117981 */ /* 0x000ee2000c1e1900 */
[----:B--2---:R-:W-:-:S03]  /*06b0*/  LEA R2, P0, R10, UR6, 0x2 ;  /* 0x000000060a027c11 */ /* 0x004fc6000f8010ff */
[----:B------:R-:W4:Y:S01]  /*06c0*/  LDG.E R5, desc[UR18][R4.64] ;  /* 0x0000001204057981 */ /* 0x000f22000c1e1900 */
[----:B------:R-:W-:Y:S01]  /*06d0*/  LEA.HI.X R3, R10, UR7, R3, 0x2, P0 ;  /* 0x000000070a037c11 */ /* 0x000fe200080f1403 */
[----:B------:R-:W-:-:S04]  /*06e0*/  IMAD.WIDE R10, R11, 0x4, R8 ;  /* 0x000000040b0a7825 */ /* 0x000fc800078e0208 */
[----:B------:R-:W3:Y:S01]  /*06f0*/  LDG.E R16, desc[UR18][R2.64+0x4] ;  /* 0x0000041202107981 */ /* 0x000ee2000c1e1900 */
[----:B------:R-:W-:-:S03]  /*0700*/  IMAD.WIDE R14, R15, 0x4, R10 ;  /* 0x000000040f0e7825 */ /* 0x000fc600078e020a */
[----:B------:R-:W2:Y:S04]  /*0710*/  LDG.E R19, desc[UR18][R10.64] ;  /* 0x000000120a137981 */ /* 0x000ea8000c1e1900 */
[----:B------:R-:W2:Y:S04]  /*0720*/  LDG.E R18, desc[UR18][R2.64+0x8] ;  /* 0x0000081202127981 */ /* 0x000ea8000c1e1900 */
[----:B------:R-:W5:Y:S04]  /*0730*/  LDG.E R20, desc[UR18][R2.64+0xc] ;  /* 0x00000c1202147981 */ /* 0x000f68000c1e1900 */
[----:B------:R-:W5:Y:S01]  /*0740*/  LDG.E R14, desc[UR18][R14.64] ;  /* 0x000000120e0e7981 */ /* 0x000f62000c1e1900 */
[----:B------:R-:W-:Y:S01]  /*0750*/  UIADD3 UR4, UPT, UPT, UR4, 0x4, URZ ;  /* 0x0000000404047890 */ /* 0x000fe2000fffe0ff */
[----:B----4-:R-:W-:-:S04]  /*0760*/  FFMA R5, R5, R6, R12 ;  /* 0x0000000605057223 */ /* 0x010fc8000000000c */
[----:B---3--:R-:W-:-:S04]  /*0770*/  FFMA R5, R16, R17, R5 ;  /* 0x0000001110057223 */ /* 0x008fc80000000005 */
[----:B--2---:R-:W-:-:S04]  /*0780*/  FFMA R5, R18, R19, R5 ;  /* 0x0000001312057223 */ /* 0x004fc80000000005 */
[----:B-----5:R-:W-:-:S07]  /*0790*/  FFMA R12, R20, R14, R5 ;  /* 0x0000000e140c7223 */ /* 0x020fce0000000005 */
.L_x_3:
[----:B------:R-:W-:Y:S05]  /*07a0*/  BRA.U !UP1, `(.L_x_2) ;  /* 0x0000000109a87547 */ /* 0x000fea000b800000 */
[----:B------:R-:W-:Y:S01]  /*07b0*/  UISETP.NE.AND UP0, UPT, UR5, 0x1, UPT ;  /* 0x000000010500788c */ /* 0x000fe2000bf05270 */
[----:B------:R-:W-:Y:S01]  /*07c0*/  MOV R7, UR4 ;  /* 0x0000000400077c02 */ /* 0x000fe20008000f00 */
[----:B------:R-:W-:Y:S02]  /*07d0*/  ULOP3.LUT UR5, UR20, 0x1, URZ, 0xc0, !UPT ;  /* 0x0000000114057892 */ /* 0x000fe4000f8ec0ff */
[----:B------:R-:W-:Y:S02]  /*07e0*/  MOV R15, UR20 ;  /* 0x00000014000f7c02 */ /* 0x000fe40008000f00 */
[----:B------:R-:W-:Y:S01]  /*07f0*/  UISETP.NE.U32.AND UP1, UPT, UR5, 0x1, UPT ;  /* 0x000000010500788c */ /* 0x000fe2000bf25070 */
[----:B------:R-:W-:-:S04]  /*0800*/  PLOP3.LUT P1, PT, PT, PT, UP0, 0x80, 0x8 ;  /* 0x000000000008781c */ /* 0x000fc80003f2f008 */
[----:B------:R-:W1:Y:S01]  /*0810*/  @UP0 LDCU.128 UR8, c[0x0][0x380] ;  /* 0x00007000ff0807ac */ /* 0x000e620008000c00 */
[----:B------:R-:W-:Y:S01]  /*0820*/  PLOP3.LUT P0, PT, PT, PT, UP1, 0x80, 0x8 ;  /* 0x000000000008781c */ /* 0x000fe20003f0f018 */
[----:B------:R-:W2:Y:S04]  /*0830*/  @UP0 LDCU.64 UR6, c[0x0][0x380] ;  /* 0x00007000ff0607ac */ /* 0x000ea80008000a00 */
[----:B------:R-:W3:Y:S03]  /*0840*/  @!UP1 LDCU.128 UR12, c[0x0][0x380] ;  /* 0x00007000ff0c97ac */ /* 0x000ee60008000c00 */
[C---:B------:R-:W-:Y:S02]  /*0850*/  @P1 IADD3 R3, PT, PT, R13.reuse, UR4, RZ ;  /* 0x000000040d031c10 */ /* 0x040fe4000fffe0ff */
[----:B------:R-:W-:Y:S01]  /*0860*/  @P1 IADD3 R6, P2, PT, R13, UR4, RZ ;  /* 0x000000040d061c10 */ /* 0x000fe2000ff5e0ff */
[----:B------:R-:W-:Y:S01]  /*0870*/  @UP0 UIADD3 UR4, UPT, UPT, UR4, 0x2, URZ ;  /* 0x0000000204040890 */ /* 0x000fe2000fffe0ff */
[----:B-1----:R-:W-:Y:S01]  /*0880*/  MOV R11, UR9 ;  /* 0x00000009000b7c02 */ /* 0x002fe20008000f00 */
[----:B------:R-:W-:Y:S01]  /*0890*/  IMAD.U32 R10, RZ, RZ, UR8 ;  /* 0x00000008ff0a7e24 */ /* 0x000fe2000f8e00ff */
[----:B------:R-:W-:-:S02]  /*08a0*/  MOV R4, UR10 ;  /* 0x0000000a00047c02 */ /* 0x000fc40008000f00 */
[----:B------:R-:W-:Y:S01]  /*08b0*/  MOV R5, UR11 ;  /* 0x0000000b00057c02 */ /* 0x000fe20008000f00 */
[----:B------:R-:W-:-:S04]  /*08c0*/  @P1 IMAD.WIDE.U32 R10, R3, 0x4, R10 ;  /* 0x00000004030a1825 */ /* 0x000fc800078e000a */
[----:B------:R-:W-:Y:S01]  /*08d0*/  @P1 IMAD R3, R7, UR20, R0 ;  /* 0x0000001407031c24 */ /* 0x000fe2000f8e0200 */
[----:B------:R-:W-:Y:S01]  /*08e0*/  @P1 IADD3.X R7, PT, PT, RZ, RZ, RZ, P2, !PT ;  /* 0x000000ffff071210 */ /* 0x000fe200017fe4ff */
[----:B------:R-:W-:Y:S01]  /*08f0*/  IMAD.U32 R19, RZ, RZ, UR4 ;  /* 0x00000004ff137e24 */ /* 0x000fe2000f8e00ff */
[C---:B--2---:R-:W-:Y:S01]  /*0900*/  @P1 LEA R2, P2, R6.reuse, UR6, 0x2 ;  /* 0x0000000606021c11 */ /* 0x044fe2000f8410ff */
[----:B------:R-:W-:Y:S01]  /*0910*/  @P1 IMAD.WIDE R4, R3, 0x4, R4 ;  /* 0x0000000403041825 */ /* 0x000fe200078e0204 */
[----:B------:R-:W-:Y:S01]  /*0920*/  @!P0 IADD3 R17, PT, PT, R13, UR4, RZ ;  /* 0x000000040d118c10 */ /* 0x000fe2000fffe0ff */
[----:B0-----:R-:W2:Y:S01]  /*0930*/  @P1 LDG.E R11, desc[UR18][R10.64] ;  /* 0x000000120a0b1981 */ /* 0x001ea2000c1e1900 */
[----:B------:R-:W-:Y:S01]  /*0940*/  @P1 LEA.HI.X R3, R6, UR7, R7, 0x2, P2 ;  /* 0x0000000706031c11 */ /* 0x000fe200090f1407 */
[----:B------:R-:W-:Y:S01]  /*0950*/  @!P0 IMAD R19, R19, UR20, R0 ;  /* 0x0000001413138c24 */ /* 0x000fe2000f8e0200 */
[----:B---3--:R-:W-:Y:S01]  /*0960*/  MOV R6, UR12 ;  /* 0x0000000c00067c02 */ /* 0x008fe20008000f00 */
[----:B------:R-:W-:Y:S01]  /*0970*/  @P1 IMAD.WIDE R14, R15, 0x4, R4 ;  /* 0x000000040f0e1825 */ /* 0x000fe200078e0204 */
[----:B------:R-:W-:Y:S01]  /*0980*/  MOV R7, UR13 ;  /* 0x0000000d00077c02 */ /* 0x000fe20008000f00 */
[----:B------:R-:W2:Y:S01]  /*0990*/  @P1 LDG.E R4, desc[UR18][R4.64] ;  /* 0x0000001204041981 */ /* 0x000ea2000c1e1900 */
[----:B------:R-:W-:-:S02]  /*09a0*/  MOV R8, UR14 ;  /* 0x0000000e00087c02 */ /* 0x000fc40008000f00 */
[----:B------:R-:W-:Y:S01]  /*09b0*/  MOV R9, UR15 ;  /* 0x0000000f00097c02 */ /* 0x000fe20008000f00 */
[----:B------:R-:W-:Y:S01]  /*09c0*/  @!P0 IMAD.WIDE.U32 R6, R17, 0x4, R6 ;  /* 0x0000000411068825 */ /* 0x000fe200078e0006 */
[----:B------:R-:W3:Y:S03]  /*09d0*/  @P1 LDG.E R14, desc[UR18][R14.64] ;  /* 0x000000120e0e1981 */ /* 0x000ee6000c1e1900 */
[----:B------:R-:W-:Y:S01]  /*09e0*/  @!P0 IMAD.WIDE R8, R19, 0x4, R8 ;  /* 0x0000000413088825 */ /* 0x000fe200078e0208 */
[----:B------:R-:W3:Y:S04]  /*09f0*/  @P1 LDG.E R2, desc[UR18][R2.64+0x4] ;  /* 0x0000041202021981 */ /* 0x000ee8000c1e1900 */
[----:B------:R-:W4:Y:S04]  /*0a00*/  @!P0 LDG.E R7, desc[UR18][R6.64] ;  /* 0x0000001206078981 */ /* 0x000f28000c1e1900 */
[----:B------:R-:W4:Y:S01]  /*0a10*/  @!P0 LDG.E R8, desc[UR18][R8.64] ;  /* 0x0000001208088981 */ /* 0x000f22000c1e1900 */
[----:B--2---:R-:W-:-:S04]  /*0a20*/  @P1 FFMA R11, R11, R4, R12 ;  /* 0x000000040b0b1223 */ /* 0x004fc8000000000c */
[----:B---3--:R-:W-:-:S04]  /*0a30*/  @P1 FFMA R12, R2, R14, R11 ;  /* 0x0000000e020c1223 */ /* 0x008fc8000000000b */
[----:B----4-:R-:W-:-:S07]  /*0a40*/  @!P0 FFMA R12, R7, R8, R12 ;  /* 0x00000008070c8223 */ /* 0x010fce000000000c */
.L_x_2:
[----:B------:R-:W1:Y:S01]  /*0a50*/  LDC.64 R2, c[0x0][0x390] ;  /* 0x0000e400ff027b82 */ /* 0x000e620000000a00 */
[----:B------:R-:W-:-:S05]  /*0a60*/  IADD3 R13, PT, PT, R0, R13, RZ ;  /* 0x0000000d000d7210 */ /* 0x000fca0007ffe0ff */
[----:B-1----:R-:W-:-:S05]  /*0a70*/  IMAD.WIDE R2, R13, 0x4, R2 ;  /* 0x000000040d027825 */ /* 0x002fca00078e0202 */
[----:B0-----:R-:W-:Y:S01]  /*0a80*/  STG.E desc[UR18][R2.64], R12 ;  /* 0x0000000c02007986 */ /* 0x001fe2000c101912 */
[----:B------:R-:W-:Y:S05]  /*0a90*/  EXIT ;  /* 0x000000000000794d */ /* 0x000fea0003800000 */
.L_x_4:
[----:B------:R-:W-:-:S00]  /*0aa0*/  BRA `(.L_x_4) ;  /* 0xfffffffc00fc7947 */ /* 0x000fc0000383ffff */
[----:B------:R-:W-:-:S00]  /*0ab0*/  NOP ;  /* 0x0000000000007918 */ /* 0x000fc00000000000 */
        /* <DEDUP_REMOVED lines=12> */
.L_x_5:


//--------------------- .nv.shared.reserved.0     --------------------------
	.section	.nv.shared.reserved.0,"aw",@nobits
	.weak		__nv_reservedSMEM_offset_0_alias
	.size		__nv_reservedSMEM_offset_0_alias, 0, 64
	.other		__nv_reservedSMEM_offset_0_alias,@"STO_CUDA_RESERVED_SHARED STV_DEFAULT"
__nv_reservedSMEM_offset_0_alias:
	.zero		0
	.zero		64


//--------------------- .nv.constant0._Z15MatrixMulKernelPfS_S_i --------------------------
	.section	.nv.constant0._Z15MatrixMulKernelPfS_S_i,"a",@progbits
	.sectionflags	@""
	.align	4
.nv.constant0._Z15MatrixMulKernelPfS_S_i:
	.zero		924


//--------------------- SYMBOLS --------------------------

	.type		.nv.reservedSmem.offset0,@object
	.size		.nv.reservedSmem.offset0,0x4
